//
// Generated by NVIDIA NVVM Compiler
//
// Compiler Build ID: CL-36424714
// Cuda compilation tools, release 13.0, V13.0.88
// Based on NVVM 20.0.0
//

.version 9.0
.target sm_100
.address_size 64

	// .globl	_Z6kernelv
.extern .func  (.param .b32 func_retval0) vprintf
(
	.param .b64 vprintf_param_0,
	.param .b64 vprintf_param_1
)
;
.global .align 1 .b8 $str[13] = {72, 105, 108, 111, 32, 73, 68, 58, 32, 37, 100, 10};

.visible .entry _Z6kernelv()
{
	.local .align 8 .b8 	__local_depot0[8];
	.reg .b64 	%SP;
	.reg .b64 	%SPL;
	.reg .b32 	%r<7>;
	.reg .b64 	%rd<5>;

	mov.u64 	%SPL, __local_depot0;
	cvta.local.u64 	%SP, %SPL;
	add.u64 	%rd1, %SP, 0;
	add.u64 	%rd2, %SPL, 0;
	mov.u32 	%r1, %ctaid.x;
	mov.u32 	%r2, %ntid.x;
	mov.u32 	%r3, %tid.x;
	mad.lo.s32 	%r4, %r1, %r2, %r3;
	st.local.u32 	[%rd2], %r4;
	mov.u64 	%rd3, $str;
	cvta.global.u64 	%rd4, %rd3;
	{ // callseq 0, 0
	.param .b64 param0;
	st.param.b64 	[param0], %rd4;
	.param .b64 param1;
	st.param.b64 	[param1], %rd1;
	.param .b32 retval0;
	call.uni (retval0), 
	vprintf, 
	(
	param0, 
	param1
	);
	ld.param.b32 	%r5, [retval0];
	} // callseq 0
	ret;

}


// ===== COMPILED SASS (sm_100) =====

	.target	sm_100

	.elftype	@"ET_EXEC"


//--------------------- .note.nv.tkinfo           --------------------------
	.section	.note.nv.tkinfo,"",@"SHT_NOTE"
	.sectionflags	@"SHF_NOTE_NV_TKINFO"
	.tkinfo
        /*0018*/ 	.word	0x00000002
        /*0030*/ 	.string	""
        /*0030*/ 	.string	"ptxas"
        /*0030*/ 	.string	"Cuda compilation tools, release 13.0, V13.0.88"
        /*0030*/ 	.string	"Build cuda_13.0.r13.0/compiler.36424714_0"
        /*0030*/ 	.string	"-arch sm_100 -m 64 "



//--------------------- .note.nv.cuinfo           --------------------------
	.section	.note.nv.cuinfo,"",@"SHT_NOTE"
	.sectionflags	@"SHF_NOTE_NV_CUINFO"
        /*0018*/ 	.short	0x0002
        /*001a*/ 	.short	0x0064
        /*001c*/ 	.short	0x0082
	.zero		2


//--------------------- .nv.info                  --------------------------
	.section	.nv.info,"",@"SHT_CUDA_INFO"
	.align	4


	//----- nvinfo : EIATTR_REGCOUNT
	.align		4
        /*0000*/ 	.byte	0x04, 0x2f
        /*0002*/ 	.short	(.L_2 - .L_1)
	.align		4
.L_1:
        /*0004*/ 	.word	index@(_Z6kernelv)
        /*0008*/ 	.word	0x00000018


	//----- nvinfo : EIATTR_FRAME_SIZE
	.align		4
.L_2:
        /*000c*/ 	.byte	0x04, 0x11
        /*000e*/ 	.short	(.L_4 - .L_3)
	.align		4
.L_3:
        /*0010*/ 	.word	index@(_Z6kernelv)
        /*0014*/ 	.word	0x00000008


	//----- nvinfo : EIATTR_MIN_STACK_SIZE
	.align		4
.L_4:
        /*0018*/ 	.byte	0x04, 0x12
        /*001a*/ 	.short	(.L_6 - .L_5)
	.align		4
.L_5:
        /*001c*/ 	.word	index@(_Z6kernelv)
        /*0020*/ 	.word	0x00000008
.L_6:


//--------------------- .nv.compat                --------------------------
	.section	.nv.compat,"",@"SHT_CUDA_COMPAT_INFO"
	.align	4
        /*0000*/ 	.byte	0x02, 0x09, 0x00, 0x00, 0x02, 0x02, 0x01, 0x00, 0x02, 0x05, 0x05, 0x00, 0x03, 0x07, 0x01, 0x01
        /*0010*/ 	.byte	0x02, 0x03, 0x00, 0x00, 0x02, 0x06, 0x01, 0x00, 0x04, 0x0b, 0x08, 0x00, 0x09, 0x00, 0x00, 0x00
        /*0020*/ 	.byte	0x00, 0x00, 0x00, 0x00


//--------------------- .nv.info._Z6kernelv       --------------------------
	.section	.nv.info._Z6kernelv,"",@"SHT_CUDA_INFO"
	.sectionflags	@""
	.align	4


	//----- nvinfo : EIATTR_CUDA_API_VERSION
	.align		4
        /*0000*/ 	.byte	0x04, 0x37
        /*0002*/ 	.short	(.L_8 - .L_7)
.L_7:
        /*0004*/ 	.word	0x00000082


	//----- nvinfo : EIATTR_SPARSE_MMA_MASK
	.align		4
.L_8:
        /*0008*/ 	.byte	0x03, 0x50
        /*000a*/ 	.short	0x0000


	//----- nvinfo : EIATTR_MAXREG_COUNT
	.align		4
        /*000c*/ 	.byte	0x03, 0x1b
        /*000e*/ 	.short	0x00ff


	//----- nvinfo : EIATTR_EXTERNS
	.align		4
        /*0010*/ 	.byte	0x04, 0x0f
        /*0012*/ 	.short	(.L_10 - .L_9)


	//   ....[0]....
	.align		4
.L_9:
        /*0014*/ 	.word	index@(vprintf)


	//----- nvinfo : EIATTR_MERCURY_ISA_VERSION
	.align		4
.L_10:
        /*0018*/ 	.byte	0x03, 0x5f
        /*001a*/ 	.short	0x0101


	//----- nvinfo : EIATTR_VRC_CTA_INIT_COUNT
	.align		4
        /*001c*/ 	.byte	0x02, 0x4a
	.zero		1
	.zero		1


	//----- nvinfo : EIATTR_SYSCALL_OFFSETS
	.align		4
        /*0020*/ 	.byte	0x04, 0x46
        /*0022*/ 	.short	(.L_12 - .L_11)


	//   ....[0]....
.L_11:
        /*0024*/ 	.word	0x00000110


	//----- nvinfo : EIATTR_EXIT_INSTR_OFFSETS
	.align		4
.L_12:
        /*0028*/ 	.byte	0x04, 0x1c
        /*002a*/ 	.short	(.L_14 - .L_13)


	//   ....[0]....
.L_13:
        /*002c*/ 	.word	0x00000120


	//----- nvinfo : EIATTR_SW_WAR
	.align		4
.L_14:
        /*0030*/ 	.byte	0x04, 0x36
        /*0032*/ 	.short	(.L_16 - .L_15)
.L_15:
        /*0034*/ 	.word	0x00000008
.L_16:


//--------------------- .nv.callgraph             --------------------------
	.section	.nv.callgraph,"",@"SHT_CUDA_CALLGRAPH"
	.align	4
	.sectionentsize	8
	.align		4
        /*0000*/ 	.word	0x00000000
	.align		4
        /*0004*/ 	.word	0xffffffff
	.align		4
        /*0008*/ 	.word	index@(_Z6kernelv)
	.align		4
        /*000c*/ 	.word	index@(vprintf)
	.align		4
        /*0010*/ 	.word	0x00000000
	.align		4
        /*0014*/ 	.word	0xfffffffe
	.align		4
        /*0018*/ 	.word	0x00000000
	.align		4
        /*001c*/ 	.word	0xfffffffd
	.align		4
        /*0020*/ 	.word	0x00000000
	.align		4
        /*0024*/ 	.word	0xfffffffc


//--------------------- .nv.constant4             --------------------------
	.section	.nv.constant4,"a",@progbits
	.align	8
	.align		8
.nv.constant4:
        /*0000*/ 	.dword	vprintf
	.align		8
        /*0008*/ 	.dword	$str


//--------------------- .text._Z6kernelv          --------------------------
	.section	.text._Z6kernelv,"ax",@progbits
	.align	128
        .global         _Z6kernelv
        .type           _Z6kernelv,@function
        .size           _Z6kernelv,(.L_x_2 - _Z6kernelv)
        .other          _Z6kernelv,@"STO_CUDA_ENTRY STV_DEFAULT"
_Z6kernelv:
.text._Z6kernelv:
[----:B------:R-:W0:Y:S01]  /*0000*/  LDC R1, c[0x0][0x37c] ;  /* 0x0000df00ff017b82 */ /* 0x000e220000000800 */
[----:B------:R-:W1:Y:S01]  /*0010*/  S2R R3, SR_TID.X ;  /* 0x0000000000037919 */ /* 0x000e620000002100 */
[----:B------:R-:W2:Y:S06]  /*0020*/  LDCU UR5, c[0x0][0x2fc] ;  /* 0x00005f80ff0577ac */ /* 0x000eac0008000800 */
[----:B------:R-:W1:Y:S01]  /*0030*/  S2UR UR6, SR_CTAID.X ;  /* 0x00000000000679c3 */ /* 0x000e620000002500 */
[----:B------:R-:W-:Y:S01]  /*0040*/  MOV R2, 0x0 ;  /* 0x0000000000027802 */ /* 0x000fe20000000f00 */
[----:B0-----:R-:W-:Y:S01]  /*0050*/  VIADD R1, R1, 0xfffffff8 ;  /* 0xfffffff801017836 */ /* 0x001fe20000000000 */
[----:B------:R-:W0:Y:S05]  /*0060*/  LDCU UR4, c[0x0][0x2f8] ;  /* 0x00005f00ff0477ac */ /* 0x000e2a0008000800 */
[----:B------:R-:W1:Y:S01]  /*0070*/  LDC R0, c[0x0][0x360] ;  /* 0x0000d800ff007b82 */ /* 0x000e620000000800 */
[----:B0-----:R-:W-:-:S05]  /*0080*/  IADD3 R6, P0, PT, R1, UR4, RZ ;  /* 0x0000000401067c10 */ /* 0x001fca000ff1e0ff */
[----:B--2---:R-:W-:Y:S02]  /*0090*/  IMAD.X R7, RZ, RZ, UR5, P0 ;  /* 0x00000005ff077e24 */ /* 0x004fe400080e06ff */
[----:B-1----:R-:W-:Y:S01]  /*00a0*/  IMAD R0, R0, UR6, R3 ;  /* 0x0000000600007c24 */ /* 0x002fe2000f8e0203 */
[----:B------:R-:W0:Y:S01]  /*00b0*/  LDCU.64 UR6, c[0x4][0x8] ;  /* 0x01000100ff0677ac */ /* 0x000e220008000a00 */
[----:B------:R-:W1:Y:S03]  /*00c0*/  LDC.64 R2, c[0x4][R2] ;  /* 0x0100000002027b82 */ /* 0x000e660000000a00 */
[----:B------:R2:W-:Y:S01]  /*00d0*/  STL [R1], R0 ;  /* 0x0000000001007387 */ /* 0x0005e20000100800 */
[----:B0-----:R-:W-:Y:S01]  /*00e0*/  IMAD.U32 R4, RZ, RZ, UR6 ;  /* 0x00000006ff047e24 */ /* 0x001fe2000f8e00ff */
[----:B--2---:R-:W-:-:S07]  /*00f0*/  MOV R5, UR7 ;  /* 0x0000000700057c02 */ /* 0x004fce0008000f00 */
[----:B------:R-:W-:-:S07]  /*0100*/  LEPC R20, `(.L_x_0) ;  /* 0x000000001014794e */ /* 0x000fce0000000000 */
[----:B-1----:R-:W-:Y:S05]  /*0110*/  CALL.ABS.NOINC R2 ;  /* 0x0000000002007343 */ /* 0x002fea0003c00000 */
.L_x_0:
[----:B------:R-:W-:Y:S05]  /*0120*/  EXIT ;  /* 0x000000000000794d */ /* 0x000fea0003800000 */
.L_x_1:
[----:B------:R-:W-:-:S00]  /*0130*/  BRA `(.L_x_1) ;  /* 0xfffffffc00fc7947 */ /* 0x000fc0000383ffff */
[----:B------:R-:W-:-:S00]  /*0140*/  NOP ;  /* 0x0000000000007918 */ /* 0x000fc00000000000 */
        /* <DEDUP_REMOVED lines=11> */
.L_x_2:


//--------------------- .nv.global.init           --------------------------
	.section	.nv.global.init,"aw",@progbits
.nv.global.init:
	.type		$str,@object
	.size		$str,(.L_0 - $str)
$str:
        /*0000*/ 	.byte	0x48, 0x69, 0x6c, 0x6f, 0x20, 0x49, 0x44, 0x3a, 0x20, 0x25, 0x64, 0x0a, 0x00
.L_0:


//--------------------- .nv.shared.reserved.0     --------------------------
	.section	.nv.shared.reserved.0,"aw",@nobits
	.weak		__nv_reservedSMEM_offset_0_alias
	.size		__nv_reservedSMEM_offset_0_alias, 0, 64
	.other		__nv_reservedSMEM_offset_0_alias,@"STO_CUDA_RESERVED_SHARED STV_DEFAULT"
__nv_reservedSMEM_offset_0_alias:
	.zero		0
	.zero		64


//--------------------- .nv.constant0._Z6kernelv  --------------------------
	.section	.nv.constant0._Z6kernelv,"a",@progbits
	.sectionflags	@""
	.align	4
.nv.constant0._Z6kernelv:
	.zero		896


//--------------------- SYMBOLS --------------------------

	.type		.nv.reservedSmem.offset0,@object
	.size		.nv.reservedSmem.offset0,0x4
	.type		vprintf,@function
